//
// Generated by NVIDIA NVVM Compiler
//
// Compiler Build ID: CL-36424714
// Cuda compilation tools, release 13.0, V13.0.88
// Based on NVVM 20.0.0
//

.version 9.0
.target sm_100
.address_size 64

	// .globl	_Z7logsig1Pfii

.visible .entry _Z7logsig1Pfii(
	.param .u64 .ptr .align 1 _Z7logsig1Pfii_param_0,
	.param .u32 _Z7logsig1Pfii_param_1,
	.param .u32 _Z7logsig1Pfii_param_2
)
{
	.reg .pred 	%p<4>;
	.reg .b32 	%r<15>;
	.reg .b32 	%f<15>;
	.reg .b64 	%rd<7>;

	ld.param.u64 	%rd2, [_Z7logsig1Pfii_param_0];
	ld.param.u32 	%r4, [_Z7logsig1Pfii_param_1];
	ld.param.u32 	%r3, [_Z7logsig1Pfii_param_2];
	cvta.to.global.u64 	%rd1, %rd2;
	mov.u32 	%r5, %ctaid.y;
	mov.u32 	%r6, %ntid.y;
	mov.u32 	%r7, %tid.y;
	mad.lo.s32 	%r1, %r5, %r6, %r7;
	mov.u32 	%r8, %ctaid.x;
	mov.u32 	%r9, %ntid.x;
	mov.u32 	%r10, %tid.x;
	mad.lo.s32 	%r11, %r8, %r9, %r10;
	mad.lo.s32 	%r2, %r4, %r1, %r11;
	setp.ge.s32 	%p1, %r11, %r4;
	@%p1 bra 	$L__BB0_5;
	setp.ge.s32 	%p2, %r1, %r3;
	@%p2 bra 	$L__BB0_3;
	mul.wide.s32 	%rd5, %r2, 4;
	add.s64 	%rd6, %rd1, %rd5;
	ld.global.f32 	%f1, [%rd6];
	fma.rn.f32 	%f2, %f1, 0fBBBB989D, 0f3F000000;
	cvt.sat.f32.f32 	%f3, %f2;
	mov.f32 	%f4, 0f4B400001;
	mov.f32 	%f5, 0f437C0000;
	fma.rm.f32 	%f6, %f3, %f5, %f4;
	add.f32 	%f7, %f6, 0fCB40007F;
	neg.f32 	%f8, %f7;
	fma.rn.f32 	%f9, %f1, 0fBFB8AA3B, %f8;
	fma.rn.f32 	%f10, %f1, 0fB2A57060, %f9;
	mov.b32 	%r13, %f6;
	shl.b32 	%r14, %r13, 23;
	mov.b32 	%f11, %r14;
	ex2.approx.ftz.f32 	%f12, %f10;
	fma.rn.f32 	%f13, %f12, %f11, 0f3F800000;
	rcp.rn.f32 	%f14, %f13;
	st.global.f32 	[%rd6], %f14;
	bra.uni 	$L__BB0_5;
$L__BB0_3:
	setp.ne.s32 	%p3, %r1, %r3;
	@%p3 bra 	$L__BB0_5;
	mul.wide.s32 	%rd3, %r2, 4;
	add.s64 	%rd4, %rd1, %rd3;
	mov.b32 	%r12, 1065353216;
	st.global.u32 	[%rd4], %r12;
$L__BB0_5:
	ret;

}
	// .globl	_Z7logsig2Pfii
.visible .entry _Z7logsig2Pfii(
	.param .u64 .ptr .align 1 _Z7logsig2Pfii_param_0,
	.param .u32 _Z7logsig2Pfii_param_1,
	.param .u32 _Z7logsig2Pfii_param_2
)
{
	.reg .pred 	%p<4>;
	.reg .b32 	%r<16>;
	.reg .b32 	%f<15>;
	.reg .b64 	%rd<5>;

	ld.param.u64 	%rd1, [_Z7logsig2Pfii_param_0];
	ld.param.u32 	%r2, [_Z7logsig2Pfii_param_1];
	ld.param.u32 	%r3, [_Z7logsig2Pfii_param_2];
	mov.u32 	%r5, %ctaid.y;
	mov.u32 	%r6, %ntid.y;
	mov.u32 	%r7, %tid.y;
	mad.lo.s32 	%r8, %r5, %r6, %r7;
	mov.u32 	%r10, %ctaid.x;
	mov.u32 	%r11, %ntid.x;
	mov.u32 	%r12, %tid.x;
	mad.lo.s32 	%r13, %r10, %r11, %r12;
	mad.lo.s32 	%r1, %r2, %r8, %r13;
	setp.ge.s32 	%p1, %r13, %r2;
	setp.ge.s32 	%p2, %r8, %r3;
	or.pred  	%p3, %p1, %p2;
	@%p3 bra 	$L__BB1_2;
	cvta.to.global.u64 	%rd2, %rd1;
	mul.wide.s32 	%rd3, %r1, 4;
	add.s64 	%rd4, %rd2, %rd3;
	ld.global.f32 	%f1, [%rd4];
	fma.rn.f32 	%f2, %f1, 0fBBBB989D, 0f3F000000;
	cvt.sat.f32.f32 	%f3, %f2;
	mov.f32 	%f4, 0f4B400001;
	mov.f32 	%f5, 0f437C0000;
	fma.rm.f32 	%f6, %f3, %f5, %f4;
	add.f32 	%f7, %f6, 0fCB40007F;
	neg.f32 	%f8, %f7;
	fma.rn.f32 	%f9, %f1, 0fBFB8AA3B, %f8;
	fma.rn.f32 	%f10, %f1, 0fB2A57060, %f9;
	mov.b32 	%r14, %f6;
	shl.b32 	%r15, %r14, 23;
	mov.b32 	%f11, %r15;
	ex2.approx.ftz.f32 	%f12, %f10;
	fma.rn.f32 	%f13, %f12, %f11, 0f3F800000;
	rcp.rn.f32 	%f14, %f13;
	st.global.f32 	[%rd4], %f14;
$L__BB1_2:
	ret;

}
	// .globl	_Z6dotsubPfS_S_ii
.visible .entry _Z6dotsubPfS_S_ii(
	.param .u64 .ptr .align 1 _Z6dotsubPfS_S_ii_param_0,
	.param .u64 .ptr .align 1 _Z6dotsubPfS_S_ii_param_1,
	.param .u64 .ptr .align 1 _Z6dotsubPfS_S_ii_param_2,
	.param .u32 _Z6dotsubPfS_S_ii_param_3,
	.param .u32 _Z6dotsubPfS_S_ii_param_4
)
{
	.reg .pred 	%p<4>;
	.reg .b32 	%r<14>;
	.reg .b32 	%f<4>;
	.reg .b64 	%rd<11>;

	ld.param.u64 	%rd1, [_Z6dotsubPfS_S_ii_param_0];
	ld.param.u64 	%rd2, [_Z6dotsubPfS_S_ii_param_1];
	ld.param.u64 	%rd3, [_Z6dotsubPfS_S_ii_param_2];
	ld.param.u32 	%r2, [_Z6dotsubPfS_S_ii_param_3];
	ld.param.u32 	%r3, [_Z6dotsubPfS_S_ii_param_4];
	mov.u32 	%r5, %ctaid.y;
	mov.u32 	%r6, %ntid.y;
	mov.u32 	%r7, %tid.y;
	mad.lo.s32 	%r8, %r5, %r6, %r7;
	mov.u32 	%r10, %ctaid.x;
	mov.u32 	%r11, %ntid.x;
	mov.u32 	%r12, %tid.x;
	mad.lo.s32 	%r13, %r10, %r11, %r12;
	mad.lo.s32 	%r1, %r2, %r8, %r13;
	setp.ge.s32 	%p1, %r13, %r2;
	setp.ge.s32 	%p2, %r8, %r3;
	or.pred  	%p3, %p1, %p2;
	@%p3 bra 	$L__BB2_2;
	cvta.to.global.u64 	%rd4, %rd2;
	cvta.to.global.u64 	%rd5, %rd3;
	cvta.to.global.u64 	%rd6, %rd1;
	mul.wide.s32 	%rd7, %r1, 4;
	add.s64 	%rd8, %rd4, %rd7;
	ld.global.f32 	%f1, [%rd8];
	add.s64 	%rd9, %rd5, %rd7;
	ld.global.f32 	%f2, [%rd9];
	sub.f32 	%f3, %f1, %f2;
	add.s64 	%rd10, %rd6, %rd7;
	st.global.f32 	[%rd10], %f3;
$L__BB2_2:
	ret;

}
	// .globl	_Z8getErrorPfii
.visible .entry _Z8getErrorPfii(
	.param .u64 .ptr .align 1 _Z8getErrorPfii_param_0,
	.param .u32 _Z8getErrorPfii_param_1,
	.param .u32 _Z8getErrorPfii_param_2
)
{


	ret;

}
	// .globl	_Z8getdeltaPfS_ii
.visible .entry _Z8getdeltaPfS_ii(
	.param .u64 .ptr .align 1 _Z8getdeltaPfS_ii_param_0,
	.param .u64 .ptr .align 1 _Z8getdeltaPfS_ii_param_1,
	.param .u32 _Z8getdeltaPfS_ii_param_2,
	.param .u32 _Z8getdeltaPfS_ii_param_3
)
{
	.reg .pred 	%p<4>;
	.reg .b32 	%r<14>;
	.reg .b32 	%f<7>;
	.reg .b64 	%rd<8>;

	ld.param.u64 	%rd1, [_Z8getdeltaPfS_ii_param_0];
	ld.param.u64 	%rd2, [_Z8getdeltaPfS_ii_param_1];
	ld.param.u32 	%r2, [_Z8getdeltaPfS_ii_param_2];
	ld.param.u32 	%r3, [_Z8getdeltaPfS_ii_param_3];
	mov.u32 	%r5, %ctaid.y;
	mov.u32 	%r6, %ntid.y;
	mov.u32 	%r7, %tid.y;
	mad.lo.s32 	%r8, %r5, %r6, %r7;
	mov.u32 	%r10, %ctaid.x;
	mov.u32 	%r11, %ntid.x;
	mov.u32 	%r12, %tid.x;
	mad.lo.s32 	%r13, %r10, %r11, %r12;
	mad.lo.s32 	%r1, %r2, %r8, %r13;
	setp.ge.s32 	%p1, %r13, %r2;
	setp.ge.s32 	%p2, %r8, %r3;
	or.pred  	%p3, %p1, %p2;
	@%p3 bra 	$L__BB4_2;
	cvta.to.global.u64 	%rd3, %rd2;
	cvta.to.global.u64 	%rd4, %rd1;
	mul.wide.s32 	%rd5, %r1, 4;
	add.s64 	%rd6, %rd3, %rd5;
	ld.global.f32 	%f1, [%rd6];
	mov.f32 	%f2, 0f3F800000;
	sub.f32 	%f3, %f2, %f1;
	mul.f32 	%f4, %f1, %f3;
	add.s64 	%rd7, %rd4, %rd5;
	ld.global.f32 	%f5, [%rd7];
	mul.f32 	%f6, %f5, %f4;
	st.global.f32 	[%rd7], %f6;
$L__BB4_2:
	bar.sync 	0;
	ret;

}


// ===== COMPILED SASS (sm_100) =====

	.target	sm_100

	.elftype	@"ET_EXEC"


//--------------------- .note.nv.tkinfo           --------------------------
	.section	.note.nv.tkinfo,"",@"SHT_NOTE"
	.sectionflags	@"SHF_NOTE_NV_TKINFO"
	.tkinfo
        /*0018*/ 	.word	0x00000002
        /*0030*/ 	.string	""
        /*0030*/ 	.string	"ptxas"
        /*0030*/ 	.string	"Cuda compilation tools, release 13.0, V13.0.88"
        /*0030*/ 	.string	"Build cuda_13.0.r13.0/compiler.36424714_0"
        /*0030*/ 	.string	"-arch sm_100 -m 64 "



//--------------------- .note.nv.cuinfo           --------------------------
	.section	.note.nv.cuinfo,"",@"SHT_NOTE"
	.sectionflags	@"SHF_NOTE_NV_CUINFO"
        /*0018*/ 	.short	0x0002
        /*001a*/ 	.short	0x0064
        /*001c*/ 	.short	0x0082
	.zero		2


//--------------------- .nv.info                  --------------------------
	.section	.nv.info,"",@"SHT_CUDA_INFO"
	.align	4


	//----- nvinfo : EIATTR_REGCOUNT
	.align		4
        /*0000*/ 	.byte	0x04, 0x2f
        /*0002*/ 	.short	(.L_1 - .L_0)
	.align		4
.L_0:
        /*0004*/ 	.word	index@(_Z7logsig1Pfii)
        /*0008*/ 	.word	0x0000000f


	//----- nvinfo : EIATTR_FRAME_SIZE
	.align		4
.L_1:
        /*000c*/ 	.byte	0x04, 0x11
        /*000e*/ 	.short	(.L_3 - .L_2)
	.align		4
.L_2:
        /*0010*/ 	.word	index@($__internal_1_$__cuda_sm20_rcp_rn_f32_slowpath)
        /*0014*/ 	.word	0x00000000


	//----- nvinfo : EIATTR_FRAME_SIZE
	.align		4
.L_3:
        /*0018*/ 	.byte	0x04, 0x11
        /*001a*/ 	.short	(.L_5 - .L_4)
	.align		4
.L_4:
        /*001c*/ 	.word	index@(_Z7logsig1Pfii)
        /*0020*/ 	.word	0x00000000


	//----- nvinfo : EIATTR_REGCOUNT
	.align		4
.L_5:
        /*0024*/ 	.byte	0x04, 0x2f
        /*0026*/ 	.short	(.L_7 - .L_6)
	.align		4
.L_6:
        /*0028*/ 	.word	index@(_Z7logsig2Pfii)
        /*002c*/ 	.word	0x0000000f


	//----- nvinfo : EIATTR_FRAME_SIZE
	.align		4
.L_7:
        /*0030*/ 	.byte	0x04, 0x11
        /*0032*/ 	.short	(.L_9 - .L_8)
	.align		4
.L_8:
        /*0034*/ 	.word	index@($__internal_0_$__cuda_sm20_rcp_rn_f32_slowpath)
        /*0038*/ 	.word	0x00000000


	//----- nvinfo : EIATTR_FRAME_SIZE
	.align		4
.L_9:
        /*003c*/ 	.byte	0x04, 0x11
        /*003e*/ 	.short	(.L_11 - .L_10)
	.align		4
.L_10:
        /*0040*/ 	.word	index@(_Z7logsig2Pfii)
        /*0044*/ 	.word	0x00000000


	//----- nvinfo : EIATTR_REGCOUNT
	.align		4
.L_11:
        /*0048*/ 	.byte	0x04, 0x2f
        /*004a*/ 	.short	(.L_13 - .L_12)
	.align		4
.L_12:
        /*004c*/ 	.word	index@(_Z6dotsubPfS_S_ii)
        /*0050*/ 	.word	0x0000000c


	//----- nvinfo : EIATTR_FRAME_SIZE
	.align		4
.L_13:
        /*0054*/ 	.byte	0x04, 0x11
        /*0056*/ 	.short	(.L_15 - .L_14)
	.align		4
.L_14:
        /*0058*/ 	.word	index@(_Z6dotsubPfS_S_ii)
        /*005c*/ 	.word	0x00000000


	//----- nvinfo : EIATTR_REGCOUNT
	.align		4
.L_15:
        /*0060*/ 	.byte	0x04, 0x2f
        /*0062*/ 	.short	(.L_17 - .L_16)
	.align		4
.L_16:
        /*0064*/ 	.word	index@(_Z8getErrorPfii)
        /*0068*/ 	.word	0x00000004


	//----- nvinfo : EIATTR_FRAME_SIZE
	.align		4
.L_17:
        /*006c*/ 	.byte	0x04, 0x11
        /*006e*/ 	.short	(.L_19 - .L_18)
	.align		4
.L_18:
        /*0070*/ 	.word	index@(_Z8getErrorPfii)
        /*0074*/ 	.word	0x00000000


	//----- nvinfo : EIATTR_REGCOUNT
	.align		4
.L_19:
        /*0078*/ 	.byte	0x04, 0x2f
        /*007a*/ 	.short	(.L_21 - .L_20)
	.align		4
.L_20:
        /*007c*/ 	.word	index@(_Z8getdeltaPfS_ii)
        /*0080*/ 	.word	0x0000000a


	//----- nvinfo : EIATTR_FRAME_SIZE
	.align		4
.L_21:
        /*0084*/ 	.byte	0x04, 0x11
        /*0086*/ 	.short	(.L_23 - .L_22)
	.align		4
.L_22:
        /*0088*/ 	.word	index@(_Z8getdeltaPfS_ii)
        /*008c*/ 	.word	0x00000000


	//----- nvinfo : EIATTR_MIN_STACK_SIZE
	.align		4
.L_23:
        /*0090*/ 	.byte	0x04, 0x12
        /*0092*/ 	.short	(.L_25 - .L_24)
	.align		4
.L_24:
        /*0094*/ 	.word	index@(_Z8getdeltaPfS_ii)
        /*0098*/ 	.word	0x00000000


	//----- nvinfo : EIATTR_MIN_STACK_SIZE
	.align		4
.L_25:
        /*009c*/ 	.byte	0x04, 0x12
        /*009e*/ 	.short	(.L_27 - .L_26)
	.align		4
.L_26:
        /*00a0*/ 	.word	index@(_Z8getErrorPfii)
        /*00a4*/ 	.word	0x00000000


	//----- nvinfo : EIATTR_MIN_STACK_SIZE
	.align		4
.L_27:
        /*00a8*/ 	.byte	0x04, 0x12
        /*00aa*/ 	.short	(.L_29 - .L_28)
	.align		4
.L_28:
        /*00ac*/ 	.word	index@(_Z6dotsubPfS_S_ii)
        /*00b0*/ 	.word	0x00000000


	//----- nvinfo : EIATTR_MIN_STACK_SIZE
	.align		4
.L_29:
        /*00b4*/ 	.byte	0x04, 0x12
        /*00b6*/ 	.short	(.L_31 - .L_30)
	.align		4
.L_30:
        /*00b8*/ 	.word	index@(_Z7logsig2Pfii)
        /*00bc*/ 	.word	0x00000000


	//----- nvinfo : EIATTR_MIN_STACK_SIZE
	.align		4
.L_31:
        /*00c0*/ 	.byte	0x04, 0x12
        /*00c2*/ 	.short	(.L_33 - .L_32)
	.align		4
.L_32:
        /*00c4*/ 	.word	index@(_Z7logsig1Pfii)
        /*00c8*/ 	.word	0x00000000
.L_33:


//--------------------- .nv.compat                --------------------------
	.section	.nv.compat,"",@"SHT_CUDA_COMPAT_INFO"
	.align	4
        /*0000*/ 	.byte	0x02, 0x09, 0x00, 0x00, 0x02, 0x02, 0x01, 0x00, 0x02, 0x05, 0x05, 0x00, 0x03, 0x07, 0x01, 0x01
        /*0010*/ 	.byte	0x02, 0x03, 0x00, 0x00, 0x02, 0x06, 0x01, 0x00, 0x04, 0x0b, 0x08, 0x00, 0x09, 0x00, 0x00, 0x00
        /*0020*/ 	.byte	0x00, 0x00, 0x00, 0x00


//--------------------- .nv.info._Z8getdeltaPfS_ii --------------------------
	.section	.nv.info._Z8getdeltaPfS_ii,"",@"SHT_CUDA_INFO"
	.sectionflags	@""
	.align	4


	//----- nvinfo : EIATTR_CUDA_API_VERSION
	.align		4
        /*0000*/ 	.byte	0x04, 0x37
        /*0002*/ 	.short	(.L_35 - .L_34)
.L_34:
        /*0004*/ 	.word	0x00000082


	//----- nvinfo : EIATTR_KPARAM_INFO
	.align		4
.L_35:
        /*0008*/ 	.byte	0x04, 0x17
        /*000a*/ 	.short	(.L_37 - .L_36)
.L_36:
        /*000c*/ 	.word	0x00000000
        /*0010*/ 	.short	0x0003
        /*0012*/ 	.short	0x0014
        /*0014*/ 	.byte	0x00, 0xf0, 0x11, 0x00


	//----- nvinfo : EIATTR_KPARAM_INFO
	.align		4
.L_37:
        /*0018*/ 	.byte	0x04, 0x17
        /*001a*/ 	.short	(.L_39 - .L_38)
.L_38:
        /*001c*/ 	.word	0x00000000
        /*0020*/ 	.short	0x0002
        /*0022*/ 	.short	0x0010
        /*0024*/ 	.byte	0x00, 0xf0, 0x11, 0x00


	//----- nvinfo : EIATTR_KPARAM_INFO
	.align		4
.L_39:
        /*0028*/ 	.byte	0x04, 0x17
        /*002a*/ 	.short	(.L_41 - .L_40)
.L_40:
        /*002c*/ 	.word	0x00000000
        /*0030*/ 	.short	0x0001
        /*0032*/ 	.short	0x0008
        /*0034*/ 	.byte	0x00, 0xf5, 0x21, 0x00


	//----- nvinfo : EIATTR_KPARAM_INFO
	.align		4
.L_41:
        /*0038*/ 	.byte	0x04, 0x17
        /*003a*/ 	.short	(.L_43 - .L_42)
.L_42:
        /*003c*/ 	.word	0x00000000
        /*0040*/ 	.short	0x0000
        /*0042*/ 	.short	0x0000
        /*0044*/ 	.byte	0x00, 0xf5, 0x21, 0x00


	//----- nvinfo : EIATTR_SPARSE_MMA_MASK
	.align		4
.L_43:
        /*0048*/ 	.byte	0x03, 0x50
        /*004a*/ 	.short	0x0000


	//----- nvinfo : EIATTR_MAXREG_COUNT
	.align		4
        /*004c*/ 	.byte	0x03, 0x1b
        /*004e*/ 	.short	0x00ff


	//----- nvinfo : EIATTR_NUM_BARRIERS
	.align		4
        /*0050*/ 	.byte	0x02, 0x4c
        /*0052*/ 	.byte	0x01
	.zero		1


	//----- nvinfo : EIATTR_MERCURY_ISA_VERSION
	.align		4
        /*0054*/ 	.byte	0x03, 0x5f
        /*0056*/ 	.short	0x0101


	//----- nvinfo : EIATTR_VRC_CTA_INIT_COUNT
	.align		4
        /*0058*/ 	.byte	0x02, 0x4a
	.zero		1
	.zero		1


	//----- nvinfo : EIATTR_EXIT_INSTR_OFFSETS
	.align		4
        /*005c*/ 	.byte	0x04, 0x1c
        /*005e*/ 	.short	(.L_45 - .L_44)


	//   ....[0]....
.L_44:
        /*0060*/ 	.word	0x000001c0


	//----- nvinfo : EIATTR_CRS_STACK_SIZE
	.align		4
.L_45:
        /*0064*/ 	.byte	0x04, 0x1e
        /*0066*/ 	.short	(.L_47 - .L_46)
.L_46:
        /*0068*/ 	.word	0x00000000


	//----- nvinfo : EIATTR_CBANK_PARAM_SIZE
	.align		4
.L_47:
        /*006c*/ 	.byte	0x03, 0x19
        /*006e*/ 	.short	0x0018


	//----- nvinfo : EIATTR_PARAM_CBANK
	.align		4
        /*0070*/ 	.byte	0x04, 0x0a
        /*0072*/ 	.short	(.L_49 - .L_48)
	.align		4
.L_48:
        /*0074*/ 	.word	index@(.nv.constant0._Z8getdeltaPfS_ii)
        /*0078*/ 	.short	0x0380
        /*007a*/ 	.short	0x0018


	//----- nvinfo : EIATTR_SW_WAR
	.align		4
.L_49:
        /*007c*/ 	.byte	0x04, 0x36
        /*007e*/ 	.short	(.L_51 - .L_50)
.L_50:
        /*0080*/ 	.word	0x00000008
.L_51:


//--------------------- .nv.info._Z8getErrorPfii  --------------------------
	.section	.nv.info._Z8getErrorPfii,"",@"SHT_CUDA_INFO"
	.sectionflags	@""
	.align	4


	//----- nvinfo : EIATTR_CUDA_API_VERSION
	.align		4
        /*0000*/ 	.byte	0x04, 0x37
        /*0002*/ 	.short	(.L_53 - .L_52)
.L_52:
        /*0004*/ 	.word	0x00000082


	//----- nvinfo : EIATTR_KPARAM_INFO
	.align		4
.L_53:
        /*0008*/ 	.byte	0x04, 0x17
        /*000a*/ 	.short	(.L_55 - .L_54)
.L_54:
        /*000c*/ 	.word	0x00000000
        /*0010*/ 	.short	0x0002
        /*0012*/ 	.short	0x000c
        /*0014*/ 	.byte	0x00, 0xf0, 0x11, 0x00


	//----- nvinfo : EIATTR_KPARAM_INFO
	.align		4
.L_55:
        /*0018*/ 	.byte	0x04, 0x17
        /*001a*/ 	.short	(.L_57 - .L_56)
.L_56:
        /*001c*/ 	.word	0x00000000
        /*0020*/ 	.short	0x0001
        /*0022*/ 	.short	0x0008
        /*0024*/ 	.byte	0x00, 0xf0, 0x11, 0x00


	//----- nvinfo : EIATTR_KPARAM_INFO
	.align		4
.L_57:
        /*0028*/ 	.byte	0x04, 0x17
        /*002a*/ 	.short	(.L_59 - .L_58)
.L_58:
        /*002c*/ 	.word	0x00000000
        /*0030*/ 	.short	0x0000
        /*0032*/ 	.short	0x0000
        /*0034*/ 	.byte	0x00, 0xf5, 0x21, 0x00


	//----- nvinfo : EIATTR_SPARSE_MMA_MASK
	.align		4
.L_59:
        /*0038*/ 	.byte	0x03, 0x50
        /*003a*/ 	.short	0x0000


	//----- nvinfo : EIATTR_MAXREG_COUNT
	.align		4
        /*003c*/ 	.byte	0x03, 0x1b
        /*003e*/ 	.short	0x00ff


	//----- nvinfo : EIATTR_MERCURY_ISA_VERSION
	.align		4
        /*0040*/ 	.byte	0x03, 0x5f
        /*0042*/ 	.short	0x0101


	//----- nvinfo : EIATTR_VRC_CTA_INIT_COUNT
	.align		4
        /*0044*/ 	.byte	0x02, 0x4a
	.zero		1
	.zero		1


	//----- nvinfo : EIATTR_EXIT_INSTR_OFFSETS
	.align		4
        /*0048*/ 	.byte	0x04, 0x1c
        /*004a*/ 	.short	(.L_61 - .L_60)


	//   ....[0]....
.L_60:
        /*004c*/ 	.word	0x00000010


	//----- nvinfo : EIATTR_CBANK_PARAM_SIZE
	.align		4
.L_61:
        /*0050*/ 	.byte	0x03, 0x19
        /*0052*/ 	.short	0x0010


	//----- nvinfo : EIATTR_PARAM_CBANK
	.align		4
        /*0054*/ 	.byte	0x04, 0x0a
        /*0056*/ 	.short	(.L_63 - .L_62)
	.align		4
.L_62:
        /*0058*/ 	.word	index@(.nv.constant0._Z8getErrorPfii)
        /*005c*/ 	.short	0x0380
        /*005e*/ 	.short	0x0010


	//----- nvinfo : EIATTR_SW_WAR
	.align		4
.L_63:
        /*0060*/ 	.byte	0x04, 0x36
        /*0062*/ 	.short	(.L_65 - .L_64)
.L_64:
        /*0064*/ 	.word	0x00000008
.L_65:


//--------------------- .nv.info._Z6dotsubPfS_S_ii --------------------------
	.section	.nv.info._Z6dotsubPfS_S_ii,"",@"SHT_CUDA_INFO"
	.sectionflags	@""
	.align	4


	//----- nvinfo : EIATTR_CUDA_API_VERSION
	.align		4
        /*0000*/ 	.byte	0x04, 0x37
        /*0002*/ 	.short	(.L_67 - .L_66)
.L_66:
        /*0004*/ 	.word	0x00000082


	//----- nvinfo : EIATTR_KPARAM_INFO
	.align		4
.L_67:
        /*0008*/ 	.byte	0x04, 0x17
        /*000a*/ 	.short	(.L_69 - .L_68)
.L_68:
        /*000c*/ 	.word	0x00000000
        /*0010*/ 	.short	0x0004
        /*0012*/ 	.short	0x001c
        /*0014*/ 	.byte	0x00, 0xf0, 0x11, 0x00


	//----- nvinfo : EIATTR_KPARAM_INFO
	.align		4
.L_69:
        /*0018*/ 	.byte	0x04, 0x17
        /*001a*/ 	.short	(.L_71 - .L_70)
.L_70:
        /*001c*/ 	.word	0x00000000
        /*0020*/ 	.short	0x0003
        /*0022*/ 	.short	0x0018
        /*0024*/ 	.byte	0x00, 0xf0, 0x11, 0x00


	//----- nvinfo : EIATTR_KPARAM_INFO
	.align		4
.L_71:
        /*0028*/ 	.byte	0x04, 0x17
        /*002a*/ 	.short	(.L_73 - .L_72)
.L_72:
        /*002c*/ 	.word	0x00000000
        /*0030*/ 	.short	0x0002
        /*0032*/ 	.short	0x0010
        /*0034*/ 	.byte	0x00, 0xf5, 0x21, 0x00


	//----- nvinfo : EIATTR_KPARAM_INFO
	.align		4
.L_73:
        /*0038*/ 	.byte	0x04, 0x17
        /*003a*/ 	.short	(.L_75 - .L_74)
.L_74:
        /*003c*/ 	.word	0x00000000
        /*0040*/ 	.short	0x0001
        /*0042*/ 	.short	0x0008
        /*0044*/ 	.byte	0x00, 0xf5, 0x21, 0x00


	//----- nvinfo : EIATTR_KPARAM_INFO
	.align		4
.L_75:
        /*0048*/ 	.byte	0x04, 0x17
        /*004a*/ 	.short	(.L_77 - .L_76)
.L_76:
        /*004c*/ 	.word	0x00000000
        /*0050*/ 	.short	0x0000
        /*0052*/ 	.short	0x0000
        /*0054*/ 	.byte	0x00, 0xf5, 0x21, 0x00


	//----- nvinfo : EIATTR_SPARSE_MMA_MASK
	.align		4
.L_77:
        /*0058*/ 	.byte	0x03, 0x50
        /*005a*/ 	.short	0x0000


	//----- nvinfo : EIATTR_MAXREG_COUNT
	.align		4
        /*005c*/ 	.byte	0x03, 0x1b
        /*005e*/ 	.short	0x00ff


	//----- nvinfo : EIATTR_MERCURY_ISA_VERSION
	.align		4
        /*0060*/ 	.byte	0x03, 0x5f
        /*0062*/ 	.short	0x0101


	//----- nvinfo : EIATTR_VRC_CTA_INIT_COUNT
	.align		4
        /*0064*/ 	.byte	0x02, 0x4a
	.zero		1
	.zero		1


	//----- nvinfo : EIATTR_EXIT_INSTR_OFFSETS
	.align		4
        /*0068*/ 	.byte	0x04, 0x1c
        /*006a*/ 	.short	(.L_79 - .L_78)


	//   ....[0]....
.L_78:
        /*006c*/ 	.word	0x000000d0


	//   ....[1]....
        /*0070*/ 	.word	0x00000190


	//----- nvinfo : EIATTR_CBANK_PARAM_SIZE
	.align		4
.L_79:
        /*0074*/ 	.byte	0x03, 0x19
        /*0076*/ 	.short	0x0020


	//----- nvinfo : EIATTR_PARAM_CBANK
	.align		4
        /*0078*/ 	.byte	0x04, 0x0a
        /*007a*/ 	.short	(.L_81 - .L_80)
	.align		4
.L_80:
        /*007c*/ 	.word	index@(.nv.constant0._Z6dotsubPfS_S_ii)
        /*0080*/ 	.short	0x0380
        /*0082*/ 	.short	0x0020


	//----- nvinfo : EIATTR_SW_WAR
	.align		4
.L_81:
        /*0084*/ 	.byte	0x04, 0x36
        /*0086*/ 	.short	(.L_83 - .L_82)
.L_82:
        /*0088*/ 	.word	0x00000008
.L_83:


//--------------------- .nv.info._Z7logsig2Pfii   --------------------------
	.section	.nv.info._Z7logsig2Pfii,"",@"SHT_CUDA_INFO"
	.sectionflags	@""
	.align	4


	//----- nvinfo : EIATTR_CUDA_API_VERSION
	.align		4
        /*0000*/ 	.byte	0x04, 0x37
        /*0002*/ 	.short	(.L_85 - .L_84)
.L_84:
        /*0004*/ 	.word	0x00000082


	//----- nvinfo : EIATTR_KPARAM_INFO
	.align		4
.L_85:
        /*0008*/ 	.byte	0x04, 0x17
        /*000a*/ 	.short	(.L_87 - .L_86)
.L_86:
        /*000c*/ 	.word	0x00000000
        /*0010*/ 	.short	0x0002
        /*0012*/ 	.short	0x000c
        /*0014*/ 	.byte	0x00, 0xf0, 0x11, 0x00


	//----- nvinfo : EIATTR_KPARAM_INFO
	.align		4
.L_87:
        /*0018*/ 	.byte	0x04, 0x17
        /*001a*/ 	.short	(.L_89 - .L_88)
.L_88:
        /*001c*/ 	.word	0x00000000
        /*0020*/ 	.short	0x0001
        /*0022*/ 	.short	0x0008
        /*0024*/ 	.byte	0x00, 0xf0, 0x11, 0x00


	//----- nvinfo : EIATTR_KPARAM_INFO
	.align		4
.L_89:
        /*0028*/ 	.byte	0x04, 0x17
        /*002a*/ 	.short	(.L_91 - .L_90)
.L_90:
        /*002c*/ 	.word	0x00000000
        /*0030*/ 	.short	0x0000
        /*0032*/ 	.short	0x0000
        /*0034*/ 	.byte	0x00, 0xf5, 0x21, 0x00


	//----- nvinfo : EIATTR_SPARSE_MMA_MASK
	.align		4
.L_91:
        /*0038*/ 	.byte	0x03, 0x50
        /*003a*/ 	.short	0x0000


	//----- nvinfo : EIATTR_MAXREG_COUNT
	.align		4
        /*003c*/ 	.byte	0x03, 0x1b
        /*003e*/ 	.short	0x00ff


	//----- nvinfo : EIATTR_MERCURY_ISA_VERSION
	.align		4
        /*0040*/ 	.byte	0x03, 0x5f
        /*0042*/ 	.short	0x0101


	//----- nvinfo : EIATTR_VRC_CTA_INIT_COUNT
	.align		4
        /*0044*/ 	.byte	0x02, 0x4a
	.zero		1
	.zero		1


	//----- nvinfo : EIATTR_EXIT_INSTR_OFFSETS
	.align		4
        /*0048*/ 	.byte	0x04, 0x1c
        /*004a*/ 	.short	(.L_93 - .L_92)


	//   ....[0]....
.L_92:
        /*004c*/ 	.word	0x000000d0


	//   ....[1]....
        /*0050*/ 	.word	0x000002a0


	//----- nvinfo : EIATTR_CRS_STACK_SIZE
	.align		4
.L_93:
        /*0054*/ 	.byte	0x04, 0x1e
        /*0056*/ 	.short	(.L_95 - .L_94)
.L_94:
        /*0058*/ 	.word	0x00000000


	//----- nvinfo : EIATTR_CBANK_PARAM_SIZE
	.align		4
.L_95:
        /*005c*/ 	.byte	0x03, 0x19
        /*005e*/ 	.short	0x0010


	//----- nvinfo : EIATTR_PARAM_CBANK
	.align		4
        /*0060*/ 	.byte	0x04, 0x0a
        /*0062*/ 	.short	(.L_97 - .L_96)
	.align		4
.L_96:
        /*0064*/ 	.word	index@(.nv.constant0._Z7logsig2Pfii)
        /*0068*/ 	.short	0x0380
        /*006a*/ 	.short	0x0010


	//----- nvinfo : EIATTR_SW_WAR
	.align		4
.L_97:
        /*006c*/ 	.byte	0x04, 0x36
        /*006e*/ 	.short	(.L_99 - .L_98)
.L_98:
        /*0070*/ 	.word	0x00000008
.L_99:


//--------------------- .nv.info._Z7logsig1Pfii   --------------------------
	.section	.nv.info._Z7logsig1Pfii,"",@"SHT_CUDA_INFO"
	.sectionflags	@""
	.align	4


	//----- nvinfo : EIATTR_CUDA_API_VERSION
	.align		4
        /*0000*/ 	.byte	0x04, 0x37
        /*0002*/ 	.short	(.L_101 - .L_100)
.L_100:
        /*0004*/ 	.word	0x00000082


	//----- nvinfo : EIATTR_KPARAM_INFO
	.align		4
.L_101:
        /*0008*/ 	.byte	0x04, 0x17
        /*000a*/ 	.short	(.L_103 - .L_102)
.L_102:
        /*000c*/ 	.word	0x00000000
        /*0010*/ 	.short	0x0002
        /*0012*/ 	.short	0x000c
        /*0014*/ 	.byte	0x00, 0xf0, 0x11, 0x00


	//----- nvinfo : EIATTR_KPARAM_INFO
	.align		4
.L_103:
        /*0018*/ 	.byte	0x04, 0x17
        /*001a*/ 	.short	(.L_105 - .L_104)
.L_104:
        /*001c*/ 	.word	0x00000000
        /*0020*/ 	.short	0x0001
        /*0022*/ 	.short	0x0008
        /*0024*/ 	.byte	0x00, 0xf0, 0x11, 0x00


	//----- nvinfo : EIATTR_KPARAM_INFO
	.align		4
.L_105:
        /*0028*/ 	.byte	0x04, 0x17
        /*002a*/ 	.short	(.L_107 - .L_106)
.L_106:
        /*002c*/ 	.word	0x00000000
        /*0030*/ 	.short	0x0000
        /*0032*/ 	.short	0x0000
        /*0034*/ 	.byte	0x00, 0xf5, 0x21, 0x00


	//----- nvinfo : EIATTR_SPARSE_MMA_MASK
	.align		4
.L_107:
        /*0038*/ 	.byte	0x03, 0x50
        /*003a*/ 	.short	0x0000


	//----- nvinfo : EIATTR_MAXREG_COUNT
	.align		4
        /*003c*/ 	.byte	0x03, 0x1b
        /*003e*/ 	.short	0x00ff


	//----- nvinfo : EIATTR_MERCURY_ISA_VERSION
	.align		4
        /*0040*/ 	.byte	0x03, 0x5f
        /*0042*/ 	.short	0x0101


	//----- nvinfo : EIATTR_VRC_CTA_INIT_COUNT
	.align		4
        /*0044*/ 	.byte	0x02, 0x4a
	.zero		1
	.zero		1


	//----- nvinfo : EIATTR_EXIT_INSTR_OFFSETS
	.align		4
        /*0048*/ 	.byte	0x04, 0x1c
        /*004a*/ 	.short	(.L_109 - .L_108)


	//   ....[0]....
.L_108:
        /*004c*/ 	.word	0x000000c0


	//   ....[1]....
        /*0050*/ 	.word	0x000002c0


	//   ....[2]....
        /*0054*/ 	.word	0x000002e0


	//   ....[3]....
        /*0058*/ 	.word	0x00000330


	//----- nvinfo : EIATTR_CRS_STACK_SIZE
	.align		4
.L_109:
        /*005c*/ 	.byte	0x04, 0x1e
        /*005e*/ 	.short	(.L_111 - .L_110)
.L_110:
        /*0060*/ 	.word	0x00000000


	//----- nvinfo : EIATTR_CBANK_PARAM_SIZE
	.align		4
.L_111:
        /*0064*/ 	.byte	0x03, 0x19
        /*0066*/ 	.short	0x0010


	//----- nvinfo : EIATTR_PARAM_CBANK
	.align		4
        /*0068*/ 	.byte	0x04, 0x0a
        /*006a*/ 	.short	(.L_113 - .L_112)
	.align		4
.L_112:
        /*006c*/ 	.word	index@(.nv.constant0._Z7logsig1Pfii)
        /*0070*/ 	.short	0x0380
        /*0072*/ 	.short	0x0010


	//----- nvinfo : EIATTR_SW_WAR
	.align		4
.L_113:
        /*0074*/ 	.byte	0x04, 0x36
        /*0076*/ 	.short	(.L_115 - .L_114)
.L_114:
        /*0078*/ 	.word	0x00000008
.L_115:


//--------------------- .nv.callgraph             --------------------------
	.section	.nv.callgraph,"",@"SHT_CUDA_CALLGRAPH"
	.align	4
	.sectionentsize	8
	.align		4
        /*0000*/ 	.word	0x00000000
	.align		4
        /*0004*/ 	.word	0xffffffff
	.align		4
        /*0008*/ 	.word	0x00000000
	.align		4
        /*000c*/ 	.word	0xfffffffe
	.align		4
        /*0010*/ 	.word	0x00000000
	.align		4
        /*0014*/ 	.word	0xfffffffd
	.align		4
        /*0018*/ 	.word	0x00000000
	.align		4
        /*001c*/ 	.word	0xfffffffc


//--------------------- .text._Z8getdeltaPfS_ii   --------------------------
	.section	.text._Z8getdeltaPfS_ii,"ax",@progbits
	.align	128
        .global         _Z8getdeltaPfS_ii
        .type           _Z8getdeltaPfS_ii,@function
        .size           _Z8getdeltaPfS_ii,(.L_x_24 - _Z8getdeltaPfS_ii)
        .other          _Z8getdeltaPfS_ii,@"STO_CUDA_ENTRY STV_DEFAULT"
_Z8getdeltaPfS_ii:
.text._Z8getdeltaPfS_ii:
[----:B------:R-:W-:Y:S01]  /*0000*/  LDC R1, c[0x0][0x37c] ;  /* 0x0000df00ff017b82 */ /* 0x000fe20000000800 */
[----:B------:R-:W0:Y:S07]  /*0010*/  S2R R3, SR_TID.Y ;  /* 0x0000000000037919 */ /* 0x000e2e0000002200 */
[----:B------:R-:W0:Y:S01]  /*0020*/  S2UR UR4, SR_CTAID.Y ;  /* 0x00000000000479c3 */ /* 0x000e220000002600 */
[----:B------:R-:W1:Y:S01]  /*0030*/  LDCU.64 UR6, c[0x0][0x390] ;  /* 0x00007200ff0677ac */ /* 0x000e620008000a00 */
[----:B------:R-:W-:Y:S01]  /*0040*/  BSSY.RECONVERGENT B0, `(.L_x_0) ;  /* 0x0000016000007945 */ /* 0x000fe20003800200 */
[----:B------:R-:W2:Y:S05]  /*0050*/  S2R R5, SR_TID.X ;  /* 0x0000000000057919 */ /* 0x000eaa0000002100 */
[----:B------:R-:W0:Y:S08]  /*0060*/  LDC R0, c[0x0][0x364] ;  /* 0x0000d900ff007b82 */ /* 0x000e300000000800 */
[----:B------:R-:W2:Y:S08]  /*0070*/  S2UR UR5, SR_CTAID.X ;  /* 0x00000000000579c3 */ /* 0x000eb00000002500 */
[----:B------:R-:W2:Y:S01]  /*0080*/  LDC R2, c[0x0][0x360] ;  /* 0x0000d800ff027b82 */ /* 0x000ea20000000800 */
[----:B0-----:R-:W-:-:S05]  /*0090*/  IMAD R0, R0, UR4, R3 ;  /* 0x0000000400007c24 */ /* 0x001fca000f8e0203 */
[----:B-1----:R-:W-:Y:S01]  /*00a0*/  ISETP.GE.AND P0, PT, R0, UR7, PT ;  /* 0x0000000700007c0c */ /* 0x002fe2000bf06270 */
[----:B--2---:R-:W-:-:S04]  /*00b0*/  IMAD R3, R2, UR5, R5 ;  /* 0x0000000502037c24 */ /* 0x004fc8000f8e0205 */
[----:B------:R-:W-:Y:S01]  /*00c0*/  IMAD R7, R0, UR6, R3 ;  /* 0x0000000600077c24 */ /* 0x000fe2000f8e0203 */
[----:B------:R-:W-:-:S13]  /*00d0*/  ISETP.GE.OR P0, PT, R3, UR6, P0 ;  /* 0x0000000603007c0c */ /* 0x000fda0008706670 */
[----:B------:R-:W-:Y:S05]  /*00e0*/  @P0 BRA `(.L_x_1) ;  /* 0x00000000002c0947 */ /* 0x000fea0003800000 */
[----:B------:R-:W0:Y:S01]  /*00f0*/  LDC.64 R2, c[0x0][0x388] ;  /* 0x0000e200ff027b82 */ /* 0x000e220000000a00 */
[----:B------:R-:W1:Y:S07]  /*0100*/  LDCU.64 UR4, c[0x0][0x358] ;  /* 0x00006b00ff0477ac */ /* 0x000e6e0008000a00 */
[----:B------:R-:W2:Y:S01]  /*0110*/  LDC.64 R4, c[0x0][0x380] ;  /* 0x0000e000ff047b82 */ /* 0x000ea20000000a00 */
[----:B0-----:R-:W-:-:S06]  /*0120*/  IMAD.WIDE R2, R7, 0x4, R2 ;  /* 0x0000000407027825 */ /* 0x001fcc00078e0202 */
[----:B-1----:R-:W3:Y:S01]  /*0130*/  LDG.E R2, desc[UR4][R2.64] ;  /* 0x0000000402027981 */ /* 0x002ee2000c1e1900 */
[----:B--2---:R-:W-:-:S05]  /*0140*/  IMAD.WIDE R4, R7, 0x4, R4 ;  /* 0x0000000407047825 */ /* 0x004fca00078e0204 */
[----:B------:R-:W2:Y:S01]  /*0150*/  LDG.E R0, desc[UR4][R4.64] ;  /* 0x0000000404007981 */ /* 0x000ea2000c1e1900 */
[----:B---3--:R-:W-:-:S04]  /*0160*/  FADD R7, -R2, 1 ;  /* 0x3f80000002077421 */ /* 0x008fc80000000100 */
[----:B------:R-:W-:-:S04]  /*0170*/  FMUL R7, R2, R7 ;  /* 0x0000000702077220 */ /* 0x000fc80000400000 */
[----:B--2---:R-:W-:-:S05]  /*0180*/  FMUL R7, R7, R0 ;  /* 0x0000000007077220 */ /* 0x004fca0000400000 */
[----:B------:R0:W-:Y:S02]  /*0190*/  STG.E desc[UR4][R4.64], R7 ;  /* 0x0000000704007986 */ /* 0x0001e4000c101904 */
.L_x_1:
[----:B------:R-:W-:Y:S05]  /*01a0*/  BSYNC.RECONVERGENT B0 ;  /* 0x0000000000007941 */ /* 0x000fea0003800200 */
.L_x_0:
[----:B------:R-:W-:Y:S06]  /*01b0*/  BAR.SYNC.DEFER_BLOCKING 0x0 ;  /* 0x0000000000007b1d */ /* 0x000fec0000010000 */
[----:B------:R-:W-:Y:S05]  /*01c0*/  EXIT ;  /* 0x000000000000794d */ /* 0x000fea0003800000 */
.L_x_2:
[----:B------:R-:W-:-:S00]  /*01d0*/  BRA `(.L_x_2) ;  /* 0xfffffffc00fc7947 */ /* 0x000fc0000383ffff */
[----:B------:R-:W-:-:S00]  /*01e0*/  NOP ;  /* 0x0000000000007918 */ /* 0x000fc00000000000 */
        /* <DEDUP_REMOVED lines=9> */
.L_x_24:


//--------------------- .text._Z8getErrorPfii     --------------------------
	.section	.text._Z8getErrorPfii,"ax",@progbits
	.align	128
        .global         _Z8getErrorPfii
        .type           _Z8getErrorPfii,@function
        .size           _Z8getErrorPfii,(.L_x_25 - _Z8getErrorPfii)
        .other          _Z8getErrorPfii,@"STO_CUDA_ENTRY STV_DEFAULT"
_Z8getErrorPfii:
.text._Z8getErrorPfii:
[----:B------:R-:W-:Y:S01]  /*0000*/  LDC R1, c[0x0][0x37c] ;  /* 0x0000df00ff017b82 */ /* 0x000fe20000000800 */
[----:B------:R-:W-:Y:S05]  /*0010*/  EXIT ;  /* 0x000000000000794d */ /* 0x000fea0003800000 */
.L_x_3:
        /* <DEDUP_REMOVED lines=14> */
.L_x_25:


//--------------------- .text._Z6dotsubPfS_S_ii   --------------------------
	.section	.text._Z6dotsubPfS_S_ii,"ax",@progbits
	.align	128
        .global         _Z6dotsubPfS_S_ii
        .type           _Z6dotsubPfS_S_ii,@function
        .size           _Z6dotsubPfS_S_ii,(.L_x_26 - _Z6dotsubPfS_S_ii)
        .other          _Z6dotsubPfS_S_ii,@"STO_CUDA_ENTRY STV_DEFAULT"
_Z6dotsubPfS_S_ii:
.text._Z6dotsubPfS_S_ii:
[----:B------:R-:W-:Y:S01]  /*0000*/  LDC R1, c[0x0][0x37c] ;  /* 0x0000df00ff017b82 */ /* 0x000fe20000000800 */
[----:B------:R-:W0:Y:S07]  /*0010*/  S2R R3, SR_TID.Y ;  /* 0x0000000000037919 */ /* 0x000e2e0000002200 */
[----:B------:R-:W0:Y:S01]  /*0020*/  S2UR UR4, SR_CTAID.Y ;  /* 0x00000000000479c3 */ /* 0x000e220000002600 */
[----:B------:R-:W1:Y:S01]  /*0030*/  LDCU.64 UR6, c[0x0][0x398] ;  /* 0x00007300ff0677ac */ /* 0x000e620008000a00 */
[----:B------:R-:W2:Y:S06]  /*0040*/  S2R R5, SR_TID.X ;  /* 0x0000000000057919 */ /* 0x000eac0000002100 */
        /* <DEDUP_REMOVED lines=8> */
[----:B------:R-:W-:Y:S05]  /*00d0*/  @P0 EXIT ;  /* 0x000000000000094d */ /* 0x000fea0003800000 */
[----:B------:R-:W0:Y:S01]  /*00e0*/  LDC.64 R2, c[0x0][0x388] ;  /* 0x0000e200ff027b82 */ /* 0x000e220000000a00 */
[----:B------:R-:W1:Y:S07]  /*00f0*/  LDCU.64 UR4, c[0x0][0x358] ;  /* 0x00006b00ff0477ac */ /* 0x000e6e0008000a00 */
[----:B------:R-:W2:Y:S08]  /*0100*/  LDC.64 R4, c[0x0][0x390] ;  /* 0x0000e400ff047b82 */ /* 0x000eb00000000a00 */
[----:B------:R-:W3:Y:S01]  /*0110*/  LDC.64 R6, c[0x0][0x380] ;  /* 0x0000e000ff067b82 */ /* 0x000ee20000000a00 */
[----:B0-----:R-:W-:-:S06]  /*0120*/  IMAD.WIDE R2, R9, 0x4, R2 ;  /* 0x0000000409027825 */ /* 0x001fcc00078e0202 */
[----:B-1----:R-:W4:Y:S01]  /*0130*/  LDG.E R2, desc[UR4][R2.64] ;  /* 0x0000000402027981 */ /* 0x002f22000c1e1900 */
[----:B--2---:R-:W-:-:S06]  /*0140*/  IMAD.WIDE R4, R9, 0x4, R4 ;  /* 0x0000000409047825 */ /* 0x004fcc00078e0204 */
[----:B------:R-:W4:Y:S01]  /*0150*/  LDG.E R5, desc[UR4][R4.64] ;  /* 0x0000000404057981 */ /* 0x000f22000c1e1900 */
[----:B---3--:R-:W-:-:S04]  /*0160*/  IMAD.WIDE R6, R9, 0x4, R6 ;  /* 0x0000000409067825 */ /* 0x008fc800078e0206 */
[----:B----4-:R-:W-:-:S05]  /*0170*/  FADD R9, R2, -R5 ;  /* 0x8000000502097221 */ /* 0x010fca0000000000 */
[----:B------:R-:W-:Y:S01]  /*0180*/  STG.E desc[UR4][R6.64], R9 ;  /* 0x0000000906007986 */ /* 0x000fe2000c101904 */
[----:B------:R-:W-:Y:S05]  /*0190*/  EXIT ;  /* 0x000000000000794d */ /* 0x000fea0003800000 */
.L_x_4:
        /* <DEDUP_REMOVED lines=14> */
.L_x_26:


//--------------------- .text._Z7logsig2Pfii      --------------------------
	.section	.text._Z7logsig2Pfii,"ax",@progbits
	.align	128
        .global         _Z7logsig2Pfii
        .type           _Z7logsig2Pfii,@function
        .size           _Z7logsig2Pfii,(.L_x_22 - _Z7logsig2Pfii)
        .other          _Z7logsig2Pfii,@"STO_CUDA_ENTRY STV_DEFAULT"
_Z7logsig2Pfii:
.text._Z7logsig2Pfii:
        /* <DEDUP_REMOVED lines=10> */
[----:B--2---:R-:W-:-:S05]  /*00a0*/  IMAD R3, R2, UR5, R5 ;  /* 0x0000000502037c24 */ /* 0x004fca000f8e0205 */
[----:B------:R-:W-:Y:S01]  /*00b0*/  ISETP.GE.OR P0, PT, R3, UR6, P0 ;  /* 0x0000000603007c0c */ /* 0x000fe20008706670 */
[----:B------:R-:W-:-:S12]  /*00c0*/  IMAD R3, R0, UR6, R3 ;  /* 0x0000000600037c24 */ /* 0x000fd8000f8e0203 */
[----:B------:R-:W-:Y:S05]  /*00d0*/  @P0 EXIT ;  /* 0x000000000000094d */ /* 0x000fea0003800000 */
[----:B------:R-:W0:Y:S01]  /*00e0*/  LDC.64 R4, c[0x0][0x380] ;  /* 0x0000e000ff047b82 */ /* 0x000e220000000a00 */
[----:B------:R-:W1:Y:S01]  /*00f0*/  LDCU.64 UR4, c[0x0][0x358] ;  /* 0x00006b00ff0477ac */ /* 0x000e620008000a00 */
[----:B0-----:R-:W-:-:S05]  /*0100*/  IMAD.WIDE R4, R3, 0x4, R4 ;  /* 0x0000000403047825 */ /* 0x001fca00078e0204 */
[----:B-1----:R-:W2:Y:S01]  /*0110*/  LDG.E R0, desc[UR4][R4.64] ;  /* 0x0000000404007981 */ /* 0x002ea2000c1e1900 */
[----:B------:R-:W-:Y:S01]  /*0120*/  IMAD.MOV.U32 R3, RZ, RZ, 0x3bbb989d ;  /* 0x3bbb989dff037424 */ /* 0x000fe200078e00ff */
[----:B------:R-:W-:Y:S01]  /*0130*/  BSSY.RECONVERGENT B0, `(.L_x_5) ;  /* 0x0000015000007945 */ /* 0x000fe20003800200 */
[----:B------:R-:W-:Y:S02]  /*0140*/  IMAD.MOV.U32 R7, RZ, RZ, 0x437c0000 ;  /* 0x437c0000ff077424 */ /* 0x000fe400078e00ff */
[----:B--2---:R-:W-:-:S04]  /*0150*/  FFMA.SAT R2, R0, -R3, 0.5 ;  /* 0x3f00000000027423 */ /* 0x004fc80000002803 */
[----:B------:R-:W-:-:S04]  /*0160*/  FFMA.RM R2, R2, R7, 12582913 ;  /* 0x4b40000102027423 */ /* 0x000fc80000004007 */
[C---:B------:R-:W-:Y:S01]  /*0170*/  FADD R3, R2.reuse, -12583039 ;  /* 0xcb40007f02037421 */ /* 0x040fe20000000000 */
[----:B------:R-:W-:-:S03]  /*0180*/  SHF.L.U32 R2, R2, 0x17, RZ ;  /* 0x0000001702027819 */ /* 0x000fc600000006ff */
[----:B------:R-:W-:-:S04]  /*0190*/  FFMA R3, R0, -1.4426950216293334961, -R3 ;  /* 0xbfb8aa3b00037823 */ /* 0x000fc80000000803 */
[----:B------:R-:W-:-:S06]  /*01a0*/  FFMA R3, R0, -1.925963033500011079e-08, R3 ;  /* 0xb2a5706000037823 */ /* 0x000fcc0000000003 */
[----:B------:R-:W0:Y:S02]  /*01b0*/  MUFU.EX2 R3, R3 ;  /* 0x0000000300037308 */ /* 0x000e240000000800 */
[----:B0-----:R-:W-:-:S04]  /*01c0*/  FFMA R0, R2, R3, 1 ;  /* 0x3f80000002007423 */ /* 0x001fc80000000003 */
[----:B------:R-:W-:-:S05]  /*01d0*/  VIADD R2, R0, 0x1800000 ;  /* 0x0180000000027836 */ /* 0x000fca0000000000 */
[----:B------:R-:W-:-:S04]  /*01e0*/  LOP3.LUT R2, R2, 0x7f800000, RZ, 0xc0, !PT ;  /* 0x7f80000002027812 */ /* 0x000fc800078ec0ff */
[----:B------:R-:W-:-:S13]  /*01f0*/  ISETP.GT.U32.AND P0, PT, R2, 0x1ffffff, PT ;  /* 0x01ffffff0200780c */ /* 0x000fda0003f04070 */
[----:B------:R-:W-:Y:S05]  /*0200*/  @P0 BRA `(.L_x_6) ;  /* 0x00000000000c0947 */ /* 0x000fea0003800000 */
[----:B------:R-:W-:-:S07]  /*0210*/  MOV R6, 0x230 ;  /* 0x0000023000067802 */ /* 0x000fce0000000f00 */
[----:B------:R-:W-:Y:S05]  /*0220*/  CALL.REL.NOINC `($__internal_0_$__cuda_sm20_rcp_rn_f32_slowpath) ;  /* 0x0000000000207944 */ /* 0x000fea0003c00000 */
[----:B------:R-:W-:Y:S05]  /*0230*/  BRA `(.L_x_7) ;  /* 0x0000000000107947 */ /* 0x000fea0003800000 */
.L_x_6:
[----:B------:R-:W0:Y:S02]  /*0240*/  MUFU.RCP R3, R0 ;  /* 0x0000000000037308 */ /* 0x000e240000001000 */
[----:B0-----:R-:W-:-:S04]  /*0250*/  FFMA R2, R0, R3, -1 ;  /* 0xbf80000000027423 */ /* 0x001fc80000000003 */
[----:B------:R-:W-:-:S04]  /*0260*/  FADD.FTZ R2, -R2, -RZ ;  /* 0x800000ff02027221 */ /* 0x000fc80000010100 */
[----:B------:R-:W-:-:S07]  /*0270*/  FFMA R3, R3, R2, R3 ;  /* 0x0000000203037223 */ /* 0x000fce0000000003 */
.L_x_7:
[----:B------:R-:W-:Y:S05]  /*0280*/  BSYNC.RECONVERGENT B0 ;  /* 0x0000000000007941 */ /* 0x000fea0003800200 */
.L_x_5:
[----:B------:R-:W-:Y:S01]  /*0290*/  STG.E desc[UR4][R4.64], R3 ;  /* 0x0000000304007986 */ /* 0x000fe2000c101904 */
[----:B------:R-:W-:Y:S05]  /*02a0*/  EXIT ;  /* 0x000000000000794d */ /* 0x000fea0003800000 */
        .weak           $__internal_0_$__cuda_sm20_rcp_rn_f32_slowpath
        .type           $__internal_0_$__cuda_sm20_rcp_rn_f32_slowpath,@function
        .size           $__internal_0_$__cuda_sm20_rcp_rn_f32_slowpath,(.L_x_22 - $__internal_0_$__cuda_sm20_rcp_rn_f32_slowpath)
$__internal_0_$__cuda_sm20_rcp_rn_f32_slowpath:
[----:B------:R-:W-:Y:S01]  /*02b0*/  IMAD.SHL.U32 R2, R0, 0x2, RZ ;  /* 0x0000000200027824 */ /* 0x000fe200078e00ff */
[----:B------:R-:W-:Y:S04]  /*02c0*/  BSSY.RECONVERGENT B1, `(.L_x_8) ;  /* 0x0000030000017945 */ /* 0x000fe80003800200 */
[----:B------:R-:W-:-:S04]  /*02d0*/  SHF.R.U32.HI R2, RZ, 0x18, R2 ;  /* 0x00000018ff027819 */ /* 0x000fc80000011602 */
[----:B------:R-:W-:-:S13]  /*02e0*/  ISETP.NE.U32.AND P0, PT, R2, RZ, PT ;  /* 0x000000ff0200720c */ /* 0x000fda0003f05070 */
[----:B------:R-:W-:Y:S05]  /*02f0*/  @P0 BRA `(.L_x_9) ;  /* 0x0000000000280947 */ /* 0x000fea0003800000 */
[----:B------:R-:W-:-:S04]  /*0300*/  SHF.L.U32 R2, R0, 0x1, RZ ;  /* 0x0000000100027819 */ /* 0x000fc800000006ff */
[----:B------:R-:W-:-:S13]  /*0310*/  ISETP.NE.AND P0, PT, R2, RZ, PT ;  /* 0x000000ff0200720c */ /* 0x000fda0003f05270 */
[----:B------:R-:W-:Y:S01]  /*0320*/  @P0 FFMA R7, R0, 1.84467440737095516160e+19, RZ ;  /* 0x5f80000000070823 */ /* 0x000fe200000000ff */
[----:B------:R-:W-:Y:S08]  /*0330*/  @!P0 MUFU.RCP R3, R0 ;  /* 0x0000000000038308 */ /* 0x000ff00000001000 */
[----:B------:R-:W0:Y:S02]  /*0340*/  @P0 MUFU.RCP R2, R7 ;  /* 0x0000000700020308 */ /* 0x000e240000001000 */
[----:B0-----:R-:W-:-:S04]  /*0350*/  @P0 FFMA R8, R7, R2, -1 ;  /* 0xbf80000007080423 */ /* 0x001fc80000000002 */
[----:B------:R-:W-:-:S04]  /*0360*/  @P0 FADD.FTZ R9, -R8, -RZ ;  /* 0x800000ff08090221 */ /* 0x000fc80000010100 */
[----:B------:R-:W-:-:S04]  /*0370*/  @P0 FFMA R2, R2, R9, R2 ;  /* 0x0000000902020223 */ /* 0x000fc80000000002 */
[----:B------:R-:W-:Y:S01]  /*0380*/  @P0 FFMA R3, R2, 1.84467440737095516160e+19, RZ ;  /* 0x5f80000002030823 */ /* 0x000fe200000000ff */
[----:B------:R-:W-:Y:S06]  /*0390*/  BRA `(.L_x_10) ;  /* 0x0000000000887947 */ /* 0x000fec0003800000 */
.L_x_9:
[----:B------:R-:W-:-:S05]  /*03a0*/  VIADD R3, R2, 0xffffff03 ;  /* 0xffffff0302037836 */ /* 0x000fca0000000000 */
[----:B------:R-:W-:-:S13]  /*03b0*/  ISETP.GT.U32.AND P0, PT, R3, 0x1, PT ;  /* 0x000000010300780c */ /* 0x000fda0003f04070 */
[----:B------:R-:W-:Y:S05]  /*03c0*/  @P0 BRA `(.L_x_11) ;  /* 0x0000000000780947 */ /* 0x000fea0003800000 */
[----:B------:R-:W-:Y:S01]  /*03d0*/  LOP3.LUT R7, R0, 0x7fffff, RZ, 0xc0, !PT ;  /* 0x007fffff00077812 */ /* 0x000fe200078ec0ff */
[----:B------:R-:W-:-:S03]  /*03e0*/  HFMA2 R12, -RZ, RZ, 0, 1.78813934326171875e-07 ;  /* 0x00000003ff0c7431 */ /* 0x000fc600000001ff */
[----:B------:R-:W-:-:S04]  /*03f0*/  LOP3.LUT R7, R7, 0x3f800000, RZ, 0xfc, !PT ;  /* 0x3f80000007077812 */ /* 0x000fc800078efcff */
[----:B------:R-:W0:Y:S01]  /*0400*/  MUFU.RCP R8, R7 ;  /* 0x0000000700087308 */ /* 0x000e220000001000 */
[----:B------:R-:W-:Y:S01]  /*0410*/  SHF.L.U32 R11, R12, R3, RZ ;  /* 0x000000030c0b7219 */ /* 0x000fe200000006ff */
[----:B0-----:R-:W-:-:S04]  /*0420*/  FFMA R9, R7, R8, -1 ;  /* 0xbf80000007097423 */ /* 0x001fc80000000008 */
[----:B------:R-:W-:-:S04]  /*0430*/  FADD.FTZ R9, -R9, -RZ ;  /* 0x800000ff09097221 */ /* 0x000fc80000010100 */
[CCC-:B------:R-:W-:Y:S01]  /*0440*/  FFMA.RM R10, R8.reuse, R9.reuse, R8.reuse ;  /* 0x00000009080a7223 */ /* 0x1c0fe20000004008 */
[----:B------:R-:W-:-:S04]  /*0450*/  FFMA.RP R9, R8, R9, R8 ;  /* 0x0000000908097223 */ /* 0x000fc80000008008 */
[C---:B------:R-:W-:Y:S02]  /*0460*/  LOP3.LUT R8, R10.reuse, 0x7fffff, RZ, 0xc0, !PT ;  /* 0x007fffff0a087812 */ /* 0x040fe400078ec0ff */
[----:B------:R-:W-:Y:S02]  /*0470*/  FSETP.NEU.FTZ.AND P0, PT, R10, R9, PT ;  /* 0x000000090a00720b */ /* 0x000fe40003f1d000 */
[----:B------:R-:W-:Y:S02]  /*0480*/  LOP3.LUT R8, R8, 0x800000, RZ, 0xfc, !PT ;  /* 0x0080000008087812 */ /* 0x000fe400078efcff */
[----:B------:R-:W-:Y:S02]  /*0490*/  SEL R9, RZ, 0xffffffff, !P0 ;  /* 0xffffffffff097807 */ /* 0x000fe40004000000 */
[----:B------:R-:W-:-:S03]  /*04a0*/  LOP3.LUT R10, R11, R8, RZ, 0xc0, !PT ;  /* 0x000000080b0a7212 */ /* 0x000fc600078ec0ff */
[----:B------:R-:W-:Y:S01]  /*04b0*/  IMAD.MOV R9, RZ, RZ, -R9 ;  /* 0x000000ffff097224 */ /* 0x000fe200078e0a09 */
[----:B------:R-:W-:-:S04]  /*04c0*/  SHF.R.U32.HI R10, RZ, R3, R10 ;  /* 0x00000003ff0a7219 */ /* 0x000fc8000001160a */
[----:B------:R-:W-:Y:S02]  /*04d0*/  LOP3.LUT P1, RZ, R9, R3, R8, 0xf8, !PT ;  /* 0x0000000309ff7212 */ /* 0x000fe4000782f808 */
[C---:B------:R-:W-:Y:S02]  /*04e0*/  LOP3.LUT P0, RZ, R10.reuse, 0x1, RZ, 0xc0, !PT ;  /* 0x000000010aff7812 */ /* 0x040fe4000780c0ff */
[----:B------:R-:W-:-:S04]  /*04f0*/  LOP3.LUT P2, RZ, R10, 0x2, RZ, 0xc0, !PT ;  /* 0x000000020aff7812 */ /* 0x000fc8000784c0ff */
[----:B------:R-:W-:Y:S02]  /*0500*/  PLOP3.LUT P0, PT, P0, P1, P2, 0xe0, 0x0 ;  /* 0x000000000000781c */ /* 0x000fe40000703c20 */
[----:B------:R-:W-:Y:S02]  /*0510*/  LOP3.LUT P1, RZ, R0, 0x7fffff, RZ, 0xc0, !PT ;  /* 0x007fffff00ff7812 */ /* 0x000fe4000782c0ff */
[----:B------:R-:W-:-:S04]  /*0520*/  SEL R3, RZ, 0x1, !P0 ;  /* 0x00000001ff037807 */ /* 0x000fc80004000000 */
[----:B------:R-:W-:-:S04]  /*0530*/  IADD3 R3, PT, PT, -R3, RZ, RZ ;  /* 0x000000ff03037210 */ /* 0x000fc80007ffe1ff */
[----:B------:R-:W-:Y:S01]  /*0540*/  ISETP.GE.AND P0, PT, R3, RZ, PT ;  /* 0x000000ff0300720c */ /* 0x000fe20003f06270 */
[----:B------:R-:W-:-:S05]  /*0550*/  VIADD R3, R2, 0xffffff04 ;  /* 0xffffff0402037836 */ /* 0x000fca0000000000 */
[----:B------:R-:W-:-:S07]  /*0560*/  SHF.R.U32.HI R3, RZ, R3, R8 ;  /* 0x00000003ff037219 */ /* 0x000fce0000011608 */
[----:B------:R-:W-:-:S05]  /*0570*/  @!P0 IADD3 R3, PT, PT, R3, 0x1, RZ ;  /* 0x0000000103038810 */ /* 0x000fca0007ffe0ff */
[----:B------:R-:W-:-:S05]  /*0580*/  @!P1 IMAD.SHL.U32 R3, R3, 0x2, RZ ;  /* 0x0000000203039824 */ /* 0x000fca00078e00ff */
[----:B------:R-:W-:Y:S01]  /*0590*/  LOP3.LUT R3, R3, 0x80000000, R0, 0xf8, !PT ;  /* 0x8000000003037812 */ /* 0x000fe200078ef800 */
[----:B------:R-:W-:Y:S06]  /*05a0*/  BRA `(.L_x_10) ;  /* 0x0000000000047947 */ /* 0x000fec0003800000 */
.L_x_11:
[----:B------:R0:W1:Y:S02]  /*05b0*/  MUFU.RCP R3, R0 ;  /* 0x0000000000037308 */ /* 0x0000640000001000 */
.L_x_10:
[----:B------:R-:W-:Y:S05]  /*05c0*/  BSYNC.RECONVERGENT B1 ;  /* 0x0000000000017941 */ /* 0x000fea0003800200 */
.L_x_8:
[----:B------:R-:W-:-:S04]  /*05d0*/  MOV R7, 0x0 ;  /* 0x0000000000077802 */ /* 0x000fc80000000f00 */
[----:B01----:R-:W-:Y:S05]  /*05e0*/  RET.REL.NODEC R6 `(_Z7logsig2Pfii) ;  /* 0xfffffff806847950 */ /* 0x003fea0003c3ffff */
.L_x_12:
        /* <DEDUP_REMOVED lines=9> */
.L_x_22:


//--------------------- .text._Z7logsig1Pfii      --------------------------
	.section	.text._Z7logsig1Pfii,"ax",@progbits
	.align	128
        .global         _Z7logsig1Pfii
        .type           _Z7logsig1Pfii,@function
        .size           _Z7logsig1Pfii,(.L_x_23 - _Z7logsig1Pfii)
        .other          _Z7logsig1Pfii,@"STO_CUDA_ENTRY STV_DEFAULT"
_Z7logsig1Pfii:
.text._Z7logsig1Pfii:
[----:B------:R-:W-:Y:S01]  /*0000*/  LDC R1, c[0x0][0x37c] ;  /* 0x0000df00ff017b82 */ /* 0x000fe20000000800 */
[----:B------:R-:W0:Y:S07]  /*0010*/  S2R R2, SR_TID.X ;  /* 0x0000000000027919 */ /* 0x000e2e0000002100 */
[----:B------:R-:W1:Y:S01]  /*0020*/  LDC R0, c[0x0][0x364] ;  /* 0x0000d900ff007b82 */ /* 0x000e620000000800 */
[----:B------:R-:W2:Y:S01]  /*0030*/  LDCU UR6, c[0x0][0x388] ;  /* 0x00007100ff0677ac */ /* 0x000ea20008000800 */
[----:B------:R-:W1:Y:S06]  /*0040*/  S2R R5, SR_TID.Y ;  /* 0x0000000000057919 */ /* 0x000e6c0000002200 */
[----:B------:R-:W0:Y:S08]  /*0050*/  S2UR UR5, SR_CTAID.X ;  /* 0x00000000000579c3 */ /* 0x000e300000002500 */
[----:B------:R-:W0:Y:S08]  /*0060*/  LDC R3, c[0x0][0x360] ;  /* 0x0000d800ff037b82 */ /* 0x000e300000000800 */
[----:B------:R-:W1:Y:S01]  /*0070*/  S2UR UR4, SR_CTAID.Y ;  /* 0x00000000000479c3 */ /* 0x000e620000002600 */
[----:B0-----:R-:W-:-:S05]  /*0080*/  IMAD R3, R3, UR5, R2 ;  /* 0x0000000503037c24 */ /* 0x001fca000f8e0202 */
[----:B--2---:R-:W-:Y:S01]  /*0090*/  ISETP.GE.AND P0, PT, R3, UR6, PT ;  /* 0x0000000603007c0c */ /* 0x004fe2000bf06270 */
[----:B-1----:R-:W-:-:S04]  /*00a0*/  IMAD R0, R0, UR4, R5 ;  /* 0x0000000400007c24 */ /* 0x002fc8000f8e0205 */
[----:B------:R-:W-:-:S08]  /*00b0*/  IMAD R7, R0, UR6, R3 ;  /* 0x0000000600077c24 */ /* 0x000fd0000f8e0203 */
[----:B------:R-:W-:Y:S05]  /*00c0*/  @P0 EXIT ;  /* 0x000000000000094d */ /* 0x000fea0003800000 */
[----:B------:R-:W0:Y:S01]  /*00d0*/  LDCU UR6, c[0x0][0x38c] ;  /* 0x00007180ff0677ac */ /* 0x000e220008000800 */
[----:B------:R-:W1:Y:S01]  /*00e0*/  LDCU.64 UR4, c[0x0][0x358] ;  /* 0x00006b00ff0477ac */ /* 0x000e620008000a00 */
[----:B0-----:R-:W-:-:S13]  /*00f0*/  ISETP.GE.AND P0, PT, R0, UR6, PT ;  /* 0x0000000600007c0c */ /* 0x001fda000bf06270 */
[----:B-1----:R-:W-:Y:S05]  /*0100*/  @P0 BRA `(.L_x_13) ;  /* 0x0000000000700947 */ /* 0x002fea0003800000 */
[----:B------:R-:W0:Y:S02]  /*0110*/  LDC.64 R4, c[0x0][0x380] ;  /* 0x0000e000ff047b82 */ /* 0x000e240000000a00 */
[----:B0-----:R-:W-:-:S05]  /*0120*/  IMAD.WIDE R4, R7, 0x4, R4 ;  /* 0x0000000407047825 */ /* 0x001fca00078e0204 */
[----:B------:R-:W2:Y:S01]  /*0130*/  LDG.E R0, desc[UR4][R4.64] ;  /* 0x0000000404007981 */ /* 0x000ea2000c1e1900 */
        /* <DEDUP_REMOVED lines=16> */
[----:B------:R-:W-:Y:S05]  /*0240*/  CALL.REL.NOINC `($__internal_1_$__cuda_sm20_rcp_rn_f32_slowpath) ;  /* 0x00000000003c7944 */ /* 0x000fea0003c00000 */
[----:B------:R-:W-:Y:S05]  /*0250*/  BRA `(.L_x_16) ;  /* 0x0000000000107947 */ /* 0x000fea0003800000 */
.L_x_15:
[----:B------:R-:W0:Y:S02]  /*0260*/  MUFU.RCP R3, R0 ;  /* 0x0000000000037308 */ /* 0x000e240000001000 */
[----:B0-----:R-:W-:-:S04]  /*0270*/  FFMA R2, R0, R3, -1 ;  /* 0xbf80000000027423 */ /* 0x001fc80000000003 */
[----:B------:R-:W-:-:S04]  /*0280*/  FADD.FTZ R2, -R2, -RZ ;  /* 0x800000ff02027221 */ /* 0x000fc80000010100 */
[----:B------:R-:W-:-:S07]  /*0290*/  FFMA R3, R3, R2, R3 ;  /* 0x0000000203037223 */ /* 0x000fce0000000003 */
.L_x_16:
[----:B------:R-:W-:Y:S05]  /*02a0*/  BSYNC.RECONVERGENT B0 ;  /* 0x0000000000007941 */ /* 0x000fea0003800200 */
.L_x_14:
[----:B------:R-:W-:Y:S01]  /*02b0*/  STG.E desc[UR4][R4.64], R3 ;  /* 0x0000000304007986 */ /* 0x000fe2000c101904 */
[----:B------:R-:W-:Y:S05]  /*02c0*/  EXIT ;  /* 0x000000000000794d */ /* 0x000fea0003800000 */
.L_x_13:
[----:B------:R-:W-:-:S13]  /*02d0*/  ISETP.NE.AND P0, PT, R0, UR6, PT ;  /* 0x0000000600007c0c */ /* 0x000fda000bf05270 */
[----:B------:R-:W-:Y:S05]  /*02e0*/  @P0 EXIT ;  /* 0x000000000000094d */ /* 0x000fea0003800000 */
[----:B------:R-:W0:Y:S01]  /*02f0*/  LDC.64 R2, c[0x0][0x380] ;  /* 0x0000e000ff027b82 */ /* 0x000e220000000a00 */
[----:B------:R-:W-:Y:S02]  /*0300*/  IMAD.MOV.U32 R5, RZ, RZ, 0x3f800000 ;  /* 0x3f800000ff057424 */ /* 0x000fe400078e00ff */
[----:B0-----:R-:W-:-:S05]  /*0310*/  IMAD.WIDE R2, R7, 0x4, R2 ;  /* 0x0000000407027825 */ /* 0x001fca00078e0202 */
[----:B------:R-:W-:Y:S01]  /*0320*/  STG.E desc[UR4][R2.64], R5 ;  /* 0x0000000502007986 */ /* 0x000fe2000c101904 */
[----:B------:R-:W-:Y:S05]  /*0330*/  EXIT ;  /* 0x000000000000794d */ /* 0x000fea0003800000 */
        .weak           $__internal_1_$__cuda_sm20_rcp_rn_f32_slowpath
        .type           $__internal_1_$__cuda_sm20_rcp_rn_f32_slowpath,@function
        .size           $__internal_1_$__cuda_sm20_rcp_rn_f32_slowpath,(.L_x_23 - $__internal_1_$__cuda_sm20_rcp_rn_f32_slowpath)
$__internal_1_$__cuda_sm20_rcp_rn_f32_slowpath:
[----:B------:R-:W-:Y:S01]  /*0340*/  SHF.L.U32 R2, R0, 0x1, RZ ;  /* 0x0000000100027819 */ /* 0x000fe200000006ff */
[----:B------:R-:W-:Y:S03]  /*0350*/  BSSY.RECONVERGENT B1, `(.L_x_17) ;  /* 0x0000030000017945 */ /* 0x000fe60003800200 */
[----:B------:R-:W-:-:S04]  /*0360*/  SHF.R.U32.HI R2, RZ, 0x18, R2 ;  /* 0x00000018ff027819 */ /* 0x000fc80000011602 */
[----:B------:R-:W-:-:S13]  /*0370*/  ISETP.NE.U32.AND P0, PT, R2, RZ, PT ;  /* 0x000000ff0200720c */ /* 0x000fda0003f05070 */
[----:B------:R-:W-:Y:S05]  /*0380*/  @P0 BRA `(.L_x_18) ;  /* 0x0000000000280947 */ /* 0x000fea0003800000 */
[----:B------:R-:W-:-:S05]  /*0390*/  IMAD.SHL.U32 R2, R0, 0x2, RZ ;  /* 0x0000000200027824 */ /* 0x000fca00078e00ff */
        /* <DEDUP_REMOVED lines=9> */
.L_x_18:
        /* <DEDUP_REMOVED lines=33> */
.L_x_20:
[----:B------:R0:W1:Y:S02]  /*0640*/  MUFU.RCP R3, R0 ;  /* 0x0000000000037308 */ /* 0x0000640000001000 */
.L_x_19:
[----:B------:R-:W-:Y:S05]  /*0650*/  BSYNC.RECONVERGENT B1 ;  /* 0x0000000000017941 */ /* 0x000fea0003800200 */
.L_x_17:
[----:B------:R-:W-:-:S04]  /*0660*/  MOV R7, 0x0 ;  /* 0x0000000000077802 */ /* 0x000fc80000000f00 */
[----:B01----:R-:W-:Y:S05]  /*0670*/  RET.REL.NODEC R6 `(_Z7logsig1Pfii) ;  /* 0xfffffff806607950 */ /* 0x003fea0003c3ffff */
.L_x_21:
        /* <DEDUP_REMOVED lines=16> */
.L_x_23:


//--------------------- .nv.shared.reserved.0     --------------------------
	.section	.nv.shared.reserved.0,"aw",@nobits
	.weak		__nv_reservedSMEM_offset_0_alias
	.size		__nv_reservedSMEM_offset_0_alias, 0, 64
	.other		__nv_reservedSMEM_offset_0_alias,@"STO_CUDA_RESERVED_SHARED STV_DEFAULT"
__nv_reservedSMEM_offset_0_alias:
	.zero		0
	.zero		64


//--------------------- .nv.constant0._Z8getdeltaPfS_ii --------------------------
	.section	.nv.constant0._Z8getdeltaPfS_ii,"a",@progbits
	.sectionflags	@""
	.align	4
.nv.constant0._Z8getdeltaPfS_ii:
	.zero		920


//--------------------- .nv.constant0._Z8getErrorPfii --------------------------
	.section	.nv.constant0._Z8getErrorPfii,"a",@progbits
	.sectionflags	@""
	.align	4
.nv.constant0._Z8getErrorPfii:
	.zero		912


//--------------------- .nv.constant0._Z6dotsubPfS_S_ii --------------------------
	.section	.nv.constant0._Z6dotsubPfS_S_ii,"a",@progbits
	.sectionflags	@""
	.align	4
.nv.constant0._Z6dotsubPfS_S_ii:
	.zero		928


//--------------------- .nv.constant0._Z7logsig2Pfii --------------------------
	.section	.nv.constant0._Z7logsig2Pfii,"a",@progbits
	.sectionflags	@""
	.align	4
.nv.constant0._Z7logsig2Pfii:
	.zero		912


//--------------------- .nv.constant0._Z7logsig1Pfii --------------------------
	.section	.nv.constant0._Z7logsig1Pfii,"a",@progbits
	.sectionflags	@""
	.align	4
.nv.constant0._Z7logsig1Pfii:
	.zero		912


//--------------------- SYMBOLS --------------------------

	.type		.nv.reservedSmem.offset0,@object
	.size		.nv.reservedSmem.offset0,0x4
